	.headerflags	@"EF_CUDA_TEXMODE_UNIFIED EF_CUDA_64BIT_ADDRESS EF_CUDA_ACCELERATORS EF_CUDA_SM90 EF_CUDA_VIRTUAL_SM(EF_CUDA_SM90)"
	.elftype	@"ET_EXEC"


//--------------------- .nv.info                  --------------------------
	.section	.nv.info,"",@"SHT_CUDA_INFO"
	.align	4


	//----- nvinfo : EIATTR_REGCOUNT
	.align		4
        /*0000*/ 	.byte	0x04, 0x2f
        /*0002*/ 	.short	(.L_1 - .L_0)
	.align		4
.L_0:
        /*0004*/ 	.word	index@(triton_poi_fused_convolution_sigmoid_0)
        /*0008*/ 	.word	0x0000000c


	//----- nvinfo : EIATTR_MIN_STACK_SIZE
	.align		4
.L_1:
        /*000c*/ 	.byte	0x04, 0x12
        /*000e*/ 	.short	(.L_3 - .L_2)
	.align		4
.L_2:
        /*0010*/ 	.word	index@(triton_poi_fused_convolution_sigmoid_0)
        /*0014*/ 	.word	0x00000000


	//----- nvinfo : EIATTR_FRAME_SIZE
	.align		4
.L_3:
        /*0018*/ 	.byte	0x04, 0x11
        /*001a*/ 	.short	(.L_5 - .L_4)
	.align		4
.L_4:
        /*001c*/ 	.word	index@(triton_poi_fused_convolution_sigmoid_0)
        /*0020*/ 	.word	0x00000000


	//----- nvinfo : EIATTR_MIN_STACK_SIZE
	.align		4
.L_5:
        /*0024*/ 	.byte	0x04, 0x12
        /*0026*/ 	.short	(.L_7 - .L_6)
	.align		4
.L_6:
        /*0028*/ 	.word	index@(triton_poi_fused_convolution_sigmoid_0)
        /*002c*/ 	.word	0x00000000
.L_7:


//--------------------- .nv.info.triton_poi_fused_convolution_sigmoid_0 --------------------------
	.section	.nv.info.triton_poi_fused_convolution_sigmoid_0,"",@"SHT_CUDA_INFO"
	.sectionflags	@""
	.align	4


	//----- nvinfo : EIATTR_CUDA_API_VERSION
	.align		4
        /*0000*/ 	.byte	0x04, 0x37
        /*0002*/ 	.short	(.L_9 - .L_8)
.L_8:
        /*0004*/ 	.word	0x0000007c


	//----- nvinfo : EIATTR_KPARAM_INFO
	.align		4
.L_9:
        /*0008*/ 	.byte	0x04, 0x17
        /*000a*/ 	.short	(.L_11 - .L_10)
.L_10:
        /*000c*/ 	.word	0x00000000
        /*0010*/ 	.short	0x0002
        /*0012*/ 	.short	0x0010
        /*0014*/ 	.byte	0x00, 0xf0, 0x11, 0x00


	//----- nvinfo : EIATTR_KPARAM_INFO
	.align		4
.L_11:
        /*0018*/ 	.byte	0x04, 0x17
        /*001a*/ 	.short	(.L_13 - .L_12)
.L_12:
        /*001c*/ 	.word	0x00000000
        /*0020*/ 	.short	0x0001
        /*0022*/ 	.short	0x0008
        /*0024*/ 	.byte	0x00, 0xf4, 0x21, 0x00


	//----- nvinfo : EIATTR_KPARAM_INFO
	.align		4
.L_13:
        /*0028*/ 	.byte	0x04, 0x17
        /*002a*/ 	.short	(.L_15 - .L_14)
.L_14:
        /*002c*/ 	.word	0x00000000
        /*0030*/ 	.short	0x0000
        /*0032*/ 	.short	0x0000
        /*0034*/ 	.byte	0x00, 0xf4, 0x21, 0x00


	//----- nvinfo : EIATTR_SPARSE_MMA_MASK
	.align		4
.L_15:
        /*0038*/ 	.byte	0x03, 0x50
        /*003a*/ 	.short	0x0000


	//----- nvinfo : EIATTR_MAXREG_COUNT
	.align		4
        /*003c*/ 	.byte	0x03, 0x1b
        /*003e*/ 	.short	0x00ff


	//----- nvinfo : EIATTR_EXIT_INSTR_OFFSETS
	.align		4
        /*0040*/ 	.byte	0x04, 0x1c
        /*0042*/ 	.short	(.L_17 - .L_16)


	//   ....[0]....
.L_16:
        /*0044*/ 	.word	0x00000240


	//   ....[1]....
        /*0048*/ 	.word	0x00000260


	//----- nvinfo : EIATTR_REQNTID
	.align		4
.L_17:
        /*004c*/ 	.byte	0x04, 0x10
        /*004e*/ 	.short	(.L_19 - .L_18)
.L_18:
        /*0050*/ 	.word	0x00000080
        /*0054*/ 	.word	0x00000001
        /*0058*/ 	.word	0x00000001


	//----- nvinfo : EIATTR_CBANK_PARAM_SIZE
	.align		4
.L_19:
        /*005c*/ 	.byte	0x03, 0x19
        /*005e*/ 	.short	0x0014


	//----- nvinfo : EIATTR_PARAM_CBANK
	.align		4
        /*0060*/ 	.byte	0x04, 0x0a
        /*0062*/ 	.short	(.L_21 - .L_20)
	.align		4
.L_20:
        /*0064*/ 	.word	index@(.nv.constant0.triton_poi_fused_convolution_sigmoid_0)
        /*0068*/ 	.short	0x0210
        /*006a*/ 	.short	0x0014


	//----- nvinfo : EIATTR_SW_WAR
	.align		4
.L_21:
        /*006c*/ 	.byte	0x04, 0x36
        /*006e*/ 	.short	(.L_23 - .L_22)
.L_22:
        /*0070*/ 	.word	0x00000008
.L_23:


//--------------------- .nv.callgraph             --------------------------
	.section	.nv.callgraph,"",@"SHT_CUDA_CALLGRAPH"
	.align	4
	.sectionentsize	8
	.align		4
        /*0000*/ 	.word	0x00000000
	.align		4
        /*0004*/ 	.word	0xffffffff
	.align		4
        /*0008*/ 	.word	0x00000000
	.align		4
        /*000c*/ 	.word	0xfffffffe
	.align		4
        /*0010*/ 	.word	0x00000000
	.align		4
        /*0014*/ 	.word	0xfffffffd
	.align		4
        /*0018*/ 	.word	0x00000000
	.align		4
        /*001c*/ 	.word	0xfffffffc


//--------------------- .text.triton_poi_fused_convolution_sigmoid_0 --------------------------
	.section	.text.triton_poi_fused_convolution_sigmoid_0,"ax",@progbits
	.align	128
        .global         triton_poi_fused_convolution_sigmoid_0
        .type           triton_poi_fused_convolution_sigmoid_0,@function
        .size           triton_poi_fused_convolution_sigmoid_0,(.L_x_1 - triton_poi_fused_convolution_sigmoid_0)
        .other          triton_poi_fused_convolution_sigmoid_0,@"STO_CUDA_ENTRY STV_DEFAULT"
triton_poi_fused_convolution_sigmoid_0:
.text.triton_poi_fused_convolution_sigmoid_0:
[----:B------:R-:W0:Y:S02]  /*0000*/  LDC R1, c[0x0][0x28] ;  /* 0x00000a00ff017b82 */ /* 0x000e240000000800 */
[----:B------:R-:W1:Y:S01]  /*0010*/  S2R R0, SR_TID.X ;  /* 0x0000000000007919 */ /* 0x000e620000002100 */
[----:B------:R-:W2:Y:S01]  /*0020*/  LDC.64 R2, c[0x0][0x210] ;  /* 0x00008400ff027b82 */ /* 0x000ea20000000a00 */
[----:B------:R-:W-:Y:S01]  /*0030*/  ULDC.64 UR4, c[0x0][0x208] ;  /* 0x0000820000047ab9 */ /* 0x000fe20000000a00 */
[----:B------:R-:W3:Y:S06]  /*0040*/  S2R R7, SR_CTAID.X ;  /* 0x0000000000077919 */ /* 0x000eec0000002500 */
[----:B------:R-:W4:Y:S01]  /*0050*/  LDC.64 R4, c[0x0][0x218] ;  /* 0x00008600ff047b82 */ /* 0x000f220000000a00 */
[----:B-1----:R-:W-:-:S04]  /*0060*/  LOP3.LUT R0, R0, 0x7f, RZ, 0xc0, !PT ;  /* 0x0000007f00007812 */ /* 0x002fc800078ec0ff */
[----:B---3--:R-:W-:-:S04]  /*0070*/  LEA R7, R7, R0, 0x7 ;  /* 0x0000000007077211 */ /* 0x008fc800078e38ff */
[C---:B------:R-:W-:Y:S01]  /*0080*/  ISETP.GE.AND P0, PT, R7.reuse, 0x90, PT ;  /* 0x000000900700780c */ /* 0x040fe20003f06270 */
[----:B------:R-:W-:-:S04]  /*0090*/  IMAD.HI R0, R7, 0x38e38e39, RZ ;  /* 0x38e38e3907007827 */ /* 0x000fc800078e02ff */
[----:B--2---:R-:W-:Y:S01]  /*00a0*/  IMAD.WIDE R2, R7, 0x4, R2 ;  /* 0x0000000407027825 */ /* 0x004fe200078e0202 */
[----:B------:R-:W-:Y:S01]  /*00b0*/  SHF.R.S32.HI R9, RZ, 0x1, R0 ;  /* 0x00000001ff097819 */ /* 0x000fe20000011400 */
[----:B------:R-:W-:-:S03]  /*00c0*/  HFMA2.MMA R7, -RZ, RZ, 0, 0 ;  /* 0x00000000ff077435 */ /* 0x000fc600000001ff */
[----:B------:R-:W-:-:S04]  /*00d0*/  LEA.HI R9, R0, R9, RZ, 0x1 ;  /* 0x0000000900097211 */ /* 0x000fc800078f08ff */
[----:B------:R-:W-:-:S04]  /*00e0*/  SHF.R.S32.HI R0, RZ, 0x1f, R9 ;  /* 0x0000001fff007819 */ /* 0x000fc80000011409 */
[----:B------:R-:W-:-:S04]  /*00f0*/  LEA.HI R0, R0, R9, RZ, 0x2 ;  /* 0x0000000900007211 */ /* 0x000fc800078f10ff */
[----:B------:R-:W-:-:S04]  /*0100*/  LOP3.LUT R0, R0, 0xfffffffc, RZ, 0xc0, !PT ;  /* 0xfffffffc00007812 */ /* 0x000fc800078ec0ff */
[----:B------:R-:W-:Y:S01]  /*0110*/  IADD3 R9, R9, -R0, RZ ;  /* 0x8000000009097210 */ /* 0x000fe20007ffe0ff */
[----:B------:R-:W-:-:S04]  /*0120*/  IMAD.MOV.U32 R0, RZ, RZ, RZ ;  /* 0x000000ffff007224 */ /* 0x000fc800078e00ff */
[----:B----4-:R-:W-:Y:S02]  /*0130*/  IMAD.WIDE R4, R9, 0x4, R4 ;  /* 0x0000000409047825 */ /* 0x010fe400078e0204 */
[----:B------:R-:W2:Y:S04]  /*0140*/  @!P0 LDG.E R0, desc[UR4][R2.64] ;  /* 0x0000000402008981 */ /* 0x000ea8000c1e1900 */
[----:B------:R1:W2:Y:S02]  /*0150*/  @!P0 LDG.E.EL R7, desc[UR4][R4.64] ;  /* 0x0000000404078981 */ /* 0x0002a4000c2e1900 */
[----:B-1----:R-:W-:Y:S02]  /*0160*/  IMAD.MOV.U32 R5, RZ, RZ, 0x3e800000 ;  /* 0x3e800000ff057424 */ /* 0x002fe400078e00ff */
[----:B--2---:R-:W-:-:S04]  /*0170*/  FADD R0, R7, R0 ;  /* 0x0000000007007221 */ /* 0x004fc80000000000 */
[----:B------:R-:W-:-:S04]  /*0180*/  FADD R0, RZ, -R0 ;  /* 0x80000000ff007221 */ /* 0x000fc80000000000 */
[----:B------:R-:W-:-:S05]  /*0190*/  FMUL R0, R0, 1.4426950216293334961 ;  /* 0x3fb8aa3b00007820 */ /* 0x000fca0000400000 */
[----:B------:R-:W-:-:S13]  /*01a0*/  FSETP.GEU.AND P1, PT, R0, -126, PT ;  /* 0xc2fc00000000780b */ /* 0x000fda0003f2e000 */
[----:B------:R-:W-:-:S04]  /*01b0*/  @!P1 FMUL R0, R0, 0.5 ;  /* 0x3f00000000009820 */ /* 0x000fc80000400000 */
[----:B------:R-:W1:Y:S02]  /*01c0*/  MUFU.EX2 R6, R0 ;  /* 0x0000000000067308 */ /* 0x000e640000000800 */
[----:B-1----:R-:W-:-:S04]  /*01d0*/  @!P1 FMUL R6, R6, R6 ;  /* 0x0000000606069220 */ /* 0x002fc80000400000 */
[----:B------:R-:W-:-:S05]  /*01e0*/  FADD R6, R6, 1 ;  /* 0x3f80000006067421 */ /* 0x000fca0000000000 */
[----:B------:R-:W-:-:S04]  /*01f0*/  FSETP.GT.AND P1, PT, R6, 8.50705917302346158658e+37, PT ;  /* 0x7e8000000600780b */ /* 0x000fc80003f24000 */
[----:B------:R-:W-:-:S09]  /*0200*/  FSEL R5, R5, 1, P1 ;  /* 0x3f80000005057808 */ /* 0x000fd20000800000 */
[----:B------:R-:W-:-:S06]  /*0210*/  @P1 FMUL R6, R6, 0.25 ;  /* 0x3e80000006061820 */ /* 0x000fcc0000400000 */
[----:B------:R-:W1:Y:S02]  /*0220*/  MUFU.RCP R6, R6 ;  /* 0x0000000600067308 */ /* 0x000e640000001000 */
[----:B-1----:R-:W-:Y:S01]  /*0230*/  FMUL R5, R6, R5 ;  /* 0x0000000506057220 */ /* 0x002fe20000400000 */
[----:B------:R-:W-:Y:S06]  /*0240*/  @P0 EXIT ;  /* 0x000000000000094d */ /* 0x000fec0003800000 */
[----:B------:R-:W-:Y:S01]  /*0250*/  STG.E desc[UR4][R2.64], R5 ;  /* 0x0000000502007986 */ /* 0x000fe2000c101904 */
[----:B------:R-:W-:Y:S05]  /*0260*/  EXIT ;  /* 0x000000000000794d */ /* 0x000fea0003800000 */
.L_x_0:
[----:B------:R-:W-:-:S00]  /*0270*/  BRA `(.L_x_0) ;  /* 0xfffffffc00fc7947 */ /* 0x000fc0000383ffff */
[----:B------:R-:W-:-:S00]  /*0280*/  NOP ;  /* 0x0000000000007918 */ /* 0x000fc00000000000 */
[----:B------:R-:W-:-:S00]  /*0290*/  NOP ;  /* 0x0000000000007918 */ /* 0x000fc00000000000 */
[----:B------:R-:W-:-:S00]  /*02a0*/  NOP ;  /* 0x0000000000007918 */ /* 0x000fc00000000000 */
[----:B------:R-:W-:-:S00]  /*02b0*/  NOP ;  /* 0x0000000000007918 */ /* 0x000fc00000000000 */
[----:B------:R-:W-:-:S00]  /*02c0*/  NOP ;  /* 0x0000000000007918 */ /* 0x000fc00000000000 */
[----:B------:R-:W-:-:S00]  /*02d0*/  NOP ;  /* 0x0000000000007918 */ /* 0x000fc00000000000 */
[----:B------:R-:W-:-:S00]  /*02e0*/  NOP ;  /* 0x0000000000007918 */ /* 0x000fc00000000000 */
[----:B------:R-:W-:-:S00]  /*02f0*/  NOP ;  /* 0x0000000000007918 */ /* 0x000fc00000000000 */
.L_x_1:


//--------------------- .nv.constant0.triton_poi_fused_convolution_sigmoid_0 --------------------------
	.section	.nv.constant0.triton_poi_fused_convolution_sigmoid_0,"a",@progbits
	.sectionflags	@""
	.align	4
.nv.constant0.triton_poi_fused_convolution_sigmoid_0:
	.zero		548
